//
// Generated by NVIDIA NVVM Compiler
//
// Compiler Build ID: CL-36424714
// Cuda compilation tools, release 13.0, V13.0.88
// Based on NVVM 20.0.0
//

.version 9.0
.target sm_100
.address_size 64

	// .globl	_Z14compute_on_gpuPiS_i
// _ZZ15compute_on_gpu2PiS_iE4tile has been demoted

.visible .entry _Z14compute_on_gpuPiS_i(
	.param .u64 .ptr .align 1 _Z14compute_on_gpuPiS_i_param_0,
	.param .u64 .ptr .align 1 _Z14compute_on_gpuPiS_i_param_1,
	.param .u32 _Z14compute_on_gpuPiS_i_param_2
)
{
	.reg .pred 	%p<2>;
	.reg .b32 	%r<7>;
	.reg .b64 	%rd<5>;

	ld.param.u64 	%rd1, [_Z14compute_on_gpuPiS_i_param_1];
	ld.param.u32 	%r2, [_Z14compute_on_gpuPiS_i_param_2];
	mov.u32 	%r3, %ntid.x;
	mov.u32 	%r4, %ctaid.x;
	mov.u32 	%r5, %tid.x;
	mad.lo.s32 	%r1, %r3, %r4, %r5;
	setp.ge.s32 	%p1, %r1, %r2;
	@%p1 bra 	$L__BB0_2;
	cvta.to.global.u64 	%rd2, %rd1;
	mul.wide.u32 	%rd3, %r1, 4;
	add.s64 	%rd4, %rd2, %rd3;
	mov.b32 	%r6, 1;
	st.global.u32 	[%rd4], %r6;
$L__BB0_2:
	ret;

}
	// .globl	_Z15compute_on_gpu2PiS_i
.visible .entry _Z15compute_on_gpu2PiS_i(
	.param .u64 .ptr .align 1 _Z15compute_on_gpu2PiS_i_param_0,
	.param .u64 .ptr .align 1 _Z15compute_on_gpu2PiS_i_param_1,
	.param .u32 _Z15compute_on_gpu2PiS_i_param_2
)
{
	.reg .pred 	%p<7>;
	.reg .b32 	%r<79>;
	.reg .b64 	%rd<9>;
	// demoted variable
	.shared .align 4 .b8 _ZZ15compute_on_gpu2PiS_iE4tile[208];
	ld.param.u64 	%rd3, [_Z15compute_on_gpu2PiS_i_param_0];
	ld.param.u64 	%rd2, [_Z15compute_on_gpu2PiS_i_param_1];
	ld.param.u32 	%r10, [_Z15compute_on_gpu2PiS_i_param_2];
	cvta.to.global.u64 	%rd4, %rd3;
	mov.u32 	%r1, %ntid.x;
	mov.u32 	%r2, %ctaid.x;
	mov.u32 	%r3, %tid.x;
	mad.lo.s32 	%r4, %r1, %r2, %r3;
	mul.wide.s32 	%rd5, %r4, 4;
	add.s64 	%rd1, %rd4, %rd5;
	ld.global.u32 	%r11, [%rd1];
	shl.b32 	%r12, %r3, 2;
	mov.u32 	%r13, _ZZ15compute_on_gpu2PiS_iE4tile;
	add.s32 	%r5, %r13, %r12;
	st.shared.u32 	[%r5+40], %r11;
	setp.gt.u32 	%p1, %r3, 9;
	@%p1 bra 	$L__BB1_4;
	setp.eq.s32 	%p2, %r2, 0;
	mov.b32 	%r77, 0;
	@%p2 bra 	$L__BB1_3;
	ld.global.u32 	%r77, [%rd1+-40];
$L__BB1_3:
	st.shared.u32 	[%r5], %r77;
$L__BB1_4:
	add.s32 	%r15, %r1, -10;
	setp.lt.u32 	%p3, %r3, %r15;
	@%p3 bra 	$L__BB1_8;
	mov.u32 	%r17, %nctaid.x;
	add.s32 	%r18, %r17, -1;
	setp.ge.u32 	%p4, %r2, %r18;
	mov.b32 	%r78, 0;
	@%p4 bra 	$L__BB1_7;
	ld.global.u32 	%r78, [%rd1+40];
$L__BB1_7:
	st.shared.u32 	[%r5+80], %r78;
$L__BB1_8:
	bar.sync 	0;
	setp.ge.s32 	%p5, %r4, %r10;
	@%p5 bra 	$L__BB1_10;
	ld.shared.u32 	%r19, [%r5+40];
	ld.shared.u32 	%r21, [%r5];
	ld.shared.u32 	%r23, [%r5+4];
	ld.shared.u32 	%r25, [%r5+8];
	ld.shared.u32 	%r27, [%r5+12];
	ld.shared.u32 	%r29, [%r5+16];
	ld.shared.u32 	%r31, [%r5+20];
	ld.shared.u32 	%r33, [%r5+24];
	ld.shared.u32 	%r35, [%r5+28];
	ld.shared.u32 	%r37, [%r5+32];
	ld.shared.u32 	%r39, [%r5+36];
	ld.shared.u32 	%r41, [%r5+44];
	ld.shared.u32 	%r43, [%r5+48];
	ld.shared.u32 	%r45, [%r5+52];
	ld.shared.u32 	%r47, [%r5+56];
	ld.shared.u32 	%r49, [%r5+60];
	ld.shared.u32 	%r51, [%r5+64];
	ld.shared.u32 	%r53, [%r5+68];
	ld.shared.u32 	%r55, [%r5+72];
	ld.shared.u32 	%r57, [%r5+76];
	max.s32 	%r58, %r57, %r55;
	max.s32 	%r59, %r58, %r53;
	max.s32 	%r60, %r59, %r51;
	max.s32 	%r61, %r60, %r49;
	max.s32 	%r62, %r61, %r47;
	max.s32 	%r63, %r62, %r45;
	max.s32 	%r64, %r63, %r43;
	max.s32 	%r65, %r64, %r41;
	max.s32 	%r66, %r65, %r39;
	max.s32 	%r67, %r66, %r37;
	max.s32 	%r68, %r67, %r35;
	max.s32 	%r69, %r68, %r33;
	max.s32 	%r70, %r69, %r31;
	max.s32 	%r71, %r70, %r29;
	max.s32 	%r72, %r71, %r27;
	max.s32 	%r73, %r72, %r25;
	max.s32 	%r74, %r73, %r23;
	max.s32 	%r75, %r74, %r21;
	setp.lt.s32 	%p6, %r75, %r19;
	selp.u32 	%r76, 1, 0, %p6;
	cvta.to.global.u64 	%rd6, %rd2;
	add.s64 	%rd8, %rd6, %rd5;
	st.global.u32 	[%rd8], %r76;
$L__BB1_10:
	ret;

}


// ===== COMPILED SASS (sm_100) =====

	.target	sm_100

	.elftype	@"ET_EXEC"


//--------------------- .note.nv.tkinfo           --------------------------
	.section	.note.nv.tkinfo,"",@"SHT_NOTE"
	.sectionflags	@"SHF_NOTE_NV_TKINFO"
	.tkinfo
        /*0018*/ 	.word	0x00000002
        /*0030*/ 	.string	""
        /*0030*/ 	.string	"ptxas"
        /*0030*/ 	.string	"Cuda compilation tools, release 13.0, V13.0.88"
        /*0030*/ 	.string	"Build cuda_13.0.r13.0/compiler.36424714_0"
        /*0030*/ 	.string	"-arch sm_100 -m 64 "



//--------------------- .note.nv.cuinfo           --------------------------
	.section	.note.nv.cuinfo,"",@"SHT_NOTE"
	.sectionflags	@"SHF_NOTE_NV_CUINFO"
        /*0018*/ 	.short	0x0002
        /*001a*/ 	.short	0x0064
        /*001c*/ 	.short	0x0082
	.zero		2


//--------------------- .nv.info                  --------------------------
	.section	.nv.info,"",@"SHT_CUDA_INFO"
	.align	4


	//----- nvinfo : EIATTR_REGCOUNT
	.align		4
        /*0000*/ 	.byte	0x04, 0x2f
        /*0002*/ 	.short	(.L_1 - .L_0)
	.align		4
.L_0:
        /*0004*/ 	.word	index@(_Z14compute_on_gpuPiS_i)
        /*0008*/ 	.word	0x0000000a


	//----- nvinfo : EIATTR_FRAME_SIZE
	.align		4
.L_1:
        /*000c*/ 	.byte	0x04, 0x11
        /*000e*/ 	.short	(.L_3 - .L_2)
	.align		4
.L_2:
        /*0010*/ 	.word	index@(_Z14compute_on_gpuPiS_i)
        /*0014*/ 	.word	0x00000000


	//----- nvinfo : EIATTR_REGCOUNT
	.align		4
.L_3:
        /*0018*/ 	.byte	0x04, 0x2f
        /*001a*/ 	.short	(.L_5 - .L_4)
	.align		4
.L_4:
        /*001c*/ 	.word	index@(_Z15compute_on_gpu2PiS_i)
        /*0020*/ 	.word	0x00000019


	//----- nvinfo : EIATTR_FRAME_SIZE
	.align		4
.L_5:
        /*0024*/ 	.byte	0x04, 0x11
        /*0026*/ 	.short	(.L_7 - .L_6)
	.align		4
.L_6:
        /*0028*/ 	.word	index@(_Z15compute_on_gpu2PiS_i)
        /*002c*/ 	.word	0x00000000


	//----- nvinfo : EIATTR_MIN_STACK_SIZE
	.align		4
.L_7:
        /*0030*/ 	.byte	0x04, 0x12
        /*0032*/ 	.short	(.L_9 - .L_8)
	.align		4
.L_8:
        /*0034*/ 	.word	index@(_Z15compute_on_gpu2PiS_i)
        /*0038*/ 	.word	0x00000000


	//----- nvinfo : EIATTR_MIN_STACK_SIZE
	.align		4
.L_9:
        /*003c*/ 	.byte	0x04, 0x12
        /*003e*/ 	.short	(.L_11 - .L_10)
	.align		4
.L_10:
        /*0040*/ 	.word	index@(_Z14compute_on_gpuPiS_i)
        /*0044*/ 	.word	0x00000000
.L_11:


//--------------------- .nv.compat                --------------------------
	.section	.nv.compat,"",@"SHT_CUDA_COMPAT_INFO"
	.align	4
        /*0000*/ 	.byte	0x02, 0x09, 0x00, 0x00, 0x02, 0x02, 0x01, 0x00, 0x02, 0x05, 0x05, 0x00, 0x03, 0x07, 0x01, 0x01
        /*0010*/ 	.byte	0x02, 0x03, 0x00, 0x00, 0x02, 0x06, 0x01, 0x00, 0x04, 0x0b, 0x08, 0x00, 0x09, 0x00, 0x00, 0x00
        /*0020*/ 	.byte	0x00, 0x00, 0x00, 0x00


//--------------------- .nv.info._Z15compute_on_gpu2PiS_i --------------------------
	.section	.nv.info._Z15compute_on_gpu2PiS_i,"",@"SHT_CUDA_INFO"
	.sectionflags	@""
	.align	4


	//----- nvinfo : EIATTR_CUDA_API_VERSION
	.align		4
        /*0000*/ 	.byte	0x04, 0x37
        /*0002*/ 	.short	(.L_13 - .L_12)
.L_12:
        /*0004*/ 	.word	0x00000082


	//----- nvinfo : EIATTR_KPARAM_INFO
	.align		4
.L_13:
        /*0008*/ 	.byte	0x04, 0x17
        /*000a*/ 	.short	(.L_15 - .L_14)
.L_14:
        /*000c*/ 	.word	0x00000000
        /*0010*/ 	.short	0x0002
        /*0012*/ 	.short	0x0010
        /*0014*/ 	.byte	0x00, 0xf0, 0x11, 0x00


	//----- nvinfo : EIATTR_KPARAM_INFO
	.align		4
.L_15:
        /*0018*/ 	.byte	0x04, 0x17
        /*001a*/ 	.short	(.L_17 - .L_16)
.L_16:
        /*001c*/ 	.word	0x00000000
        /*0020*/ 	.short	0x0001
        /*0022*/ 	.short	0x0008
        /*0024*/ 	.byte	0x00, 0xf5, 0x21, 0x00


	//----- nvinfo : EIATTR_KPARAM_INFO
	.align		4
.L_17:
        /*0028*/ 	.byte	0x04, 0x17
        /*002a*/ 	.short	(.L_19 - .L_18)
.L_18:
        /*002c*/ 	.word	0x00000000
        /*0030*/ 	.short	0x0000
        /*0032*/ 	.short	0x0000
        /*0034*/ 	.byte	0x00, 0xf5, 0x21, 0x00


	//----- nvinfo : EIATTR_SPARSE_MMA_MASK
	.align		4
.L_19:
        /*0038*/ 	.byte	0x03, 0x50
        /*003a*/ 	.short	0x0000


	//----- nvinfo : EIATTR_MAXREG_COUNT
	.align		4
        /*003c*/ 	.byte	0x03, 0x1b
        /*003e*/ 	.short	0x00ff


	//----- nvinfo : EIATTR_NUM_BARRIERS
	.align		4
        /*0040*/ 	.byte	0x02, 0x4c
        /*0042*/ 	.byte	0x01
	.zero		1


	//----- nvinfo : EIATTR_MERCURY_ISA_VERSION
	.align		4
        /*0044*/ 	.byte	0x03, 0x5f
        /*0046*/ 	.short	0x0101


	//----- nvinfo : EIATTR_VRC_CTA_INIT_COUNT
	.align		4
        /*0048*/ 	.byte	0x02, 0x4a
	.zero		1
	.zero		1


	//----- nvinfo : EIATTR_EXIT_INSTR_OFFSETS
	.align		4
        /*004c*/ 	.byte	0x04, 0x1c
        /*004e*/ 	.short	(.L_21 - .L_20)


	//   ....[0]....
.L_20:
        /*0050*/ 	.word	0x00000260


	//   ....[1]....
        /*0054*/ 	.word	0x00000490


	//----- nvinfo : EIATTR_CRS_STACK_SIZE
	.align		4
.L_21:
        /*0058*/ 	.byte	0x04, 0x1e
        /*005a*/ 	.short	(.L_23 - .L_22)
.L_22:
        /*005c*/ 	.word	0x00000000


	//----- nvinfo : EIATTR_CBANK_PARAM_SIZE
	.align		4
.L_23:
        /*0060*/ 	.byte	0x03, 0x19
        /*0062*/ 	.short	0x0014


	//----- nvinfo : EIATTR_PARAM_CBANK
	.align		4
        /*0064*/ 	.byte	0x04, 0x0a
        /*0066*/ 	.short	(.L_25 - .L_24)
	.align		4
.L_24:
        /*0068*/ 	.word	index@(.nv.constant0._Z15compute_on_gpu2PiS_i)
        /*006c*/ 	.short	0x0380
        /*006e*/ 	.short	0x0014


	//----- nvinfo : EIATTR_SW_WAR
	.align		4
.L_25:
        /*0070*/ 	.byte	0x04, 0x36
        /*0072*/ 	.short	(.L_27 - .L_26)
.L_26:
        /*0074*/ 	.word	0x00000008
.L_27:


//--------------------- .nv.info._Z14compute_on_gpuPiS_i --------------------------
	.section	.nv.info._Z14compute_on_gpuPiS_i,"",@"SHT_CUDA_INFO"
	.sectionflags	@""
	.align	4


	//----- nvinfo : EIATTR_CUDA_API_VERSION
	.align		4
        /*0000*/ 	.byte	0x04, 0x37
        /*0002*/ 	.short	(.L_29 - .L_28)
.L_28:
        /*0004*/ 	.word	0x00000082


	//----- nvinfo : EIATTR_KPARAM_INFO
	.align		4
.L_29:
        /*0008*/ 	.byte	0x04, 0x17
        /*000a*/ 	.short	(.L_31 - .L_30)
.L_30:
        /*000c*/ 	.word	0x00000000
        /*0010*/ 	.short	0x0002
        /*0012*/ 	.short	0x0010
        /*0014*/ 	.byte	0x00, 0xf0, 0x11, 0x00


	//----- nvinfo : EIATTR_KPARAM_INFO
	.align		4
.L_31:
        /*0018*/ 	.byte	0x04, 0x17
        /*001a*/ 	.short	(.L_33 - .L_32)
.L_32:
        /*001c*/ 	.word	0x00000000
        /*0020*/ 	.short	0x0001
        /*0022*/ 	.short	0x0008
        /*0024*/ 	.byte	0x00, 0xf5, 0x21, 0x00


	//----- nvinfo : EIATTR_KPARAM_INFO
	.align		4
.L_33:
        /*0028*/ 	.byte	0x04, 0x17
        /*002a*/ 	.short	(.L_35 - .L_34)
.L_34:
        /*002c*/ 	.word	0x00000000
        /*0030*/ 	.short	0x0000
        /*0032*/ 	.short	0x0000
        /*0034*/ 	.byte	0x00, 0xf5, 0x21, 0x00


	//----- nvinfo : EIATTR_SPARSE_MMA_MASK
	.align		4
.L_35:
        /*0038*/ 	.byte	0x03, 0x50
        /*003a*/ 	.short	0x0000


	//----- nvinfo : EIATTR_MAXREG_COUNT
	.align		4
        /*003c*/ 	.byte	0x03, 0x1b
        /*003e*/ 	.short	0x00ff


	//----- nvinfo : EIATTR_MERCURY_ISA_VERSION
	.align		4
        /*0040*/ 	.byte	0x03, 0x5f
        /*0042*/ 	.short	0x0101


	//----- nvinfo : EIATTR_VRC_CTA_INIT_COUNT
	.align		4
        /*0044*/ 	.byte	0x02, 0x4a
	.zero		1
	.zero		1


	//----- nvinfo : EIATTR_EXIT_INSTR_OFFSETS
	.align		4
        /*0048*/ 	.byte	0x04, 0x1c
        /*004a*/ 	.short	(.L_37 - .L_36)


	//   ....[0]....
.L_36:
        /*004c*/ 	.word	0x00000070


	//   ....[1]....
        /*0050*/ 	.word	0x000000d0


	//----- nvinfo : EIATTR_CBANK_PARAM_SIZE
	.align		4
.L_37:
        /*0054*/ 	.byte	0x03, 0x19
        /*0056*/ 	.short	0x0014


	//----- nvinfo : EIATTR_PARAM_CBANK
	.align		4
        /*0058*/ 	.byte	0x04, 0x0a
        /*005a*/ 	.short	(.L_39 - .L_38)
	.align		4
.L_38:
        /*005c*/ 	.word	index@(.nv.constant0._Z14compute_on_gpuPiS_i)
        /*0060*/ 	.short	0x0380
        /*0062*/ 	.short	0x0014


	//----- nvinfo : EIATTR_SW_WAR
	.align		4
.L_39:
        /*0064*/ 	.byte	0x04, 0x36
        /*0066*/ 	.short	(.L_41 - .L_40)
.L_40:
        /*0068*/ 	.word	0x00000008
.L_41:


//--------------------- .nv.callgraph             --------------------------
	.section	.nv.callgraph,"",@"SHT_CUDA_CALLGRAPH"
	.align	4
	.sectionentsize	8
	.align		4
        /*0000*/ 	.word	0x00000000
	.align		4
        /*0004*/ 	.word	0xffffffff
	.align		4
        /*0008*/ 	.word	0x00000000
	.align		4
        /*000c*/ 	.word	0xfffffffe
	.align		4
        /*0010*/ 	.word	0x00000000
	.align		4
        /*0014*/ 	.word	0xfffffffd
	.align		4
        /*0018*/ 	.word	0x00000000
	.align		4
        /*001c*/ 	.word	0xfffffffc


//--------------------- .text._Z15compute_on_gpu2PiS_i --------------------------
	.section	.text._Z15compute_on_gpu2PiS_i,"ax",@progbits
	.align	128
        .global         _Z15compute_on_gpu2PiS_i
        .type           _Z15compute_on_gpu2PiS_i,@function
        .size           _Z15compute_on_gpu2PiS_i,(.L_x_8 - _Z15compute_on_gpu2PiS_i)
        .other          _Z15compute_on_gpu2PiS_i,@"STO_CUDA_ENTRY STV_DEFAULT"
_Z15compute_on_gpu2PiS_i:
.text._Z15compute_on_gpu2PiS_i:
[----:B------:R-:W-:Y:S01]  /*0000*/  LDC R1, c[0x0][0x37c] ;  /* 0x0000df00ff017b82 */ /* 0x000fe20000000800 */
[----:B------:R-:W0:Y:S07]  /*0010*/  S2R R6, SR_TID.X ;  /* 0x0000000000067919 */ /* 0x000e2e0000002100 */
[----:B------:R-:W1:Y:S01]  /*0020*/  LDC.64 R2, c[0x0][0x380] ;  /* 0x0000e000ff027b82 */ /* 0x000e620000000a00 */
[----:B------:R-:W0:Y:S01]  /*0030*/  LDCU UR6, c[0x0][0x360] ;  /* 0x00006c00ff0677ac */ /* 0x000e220008000800 */
[----:B------:R-:W0:Y:S01]  /*0040*/  S2R R5, SR_CTAID.X ;  /* 0x0000000000057919 */ /* 0x000e220000002500 */
[----:B------:R-:W2:Y:S01]  /*0050*/  LDCU.64 UR8, c[0x0][0x358] ;  /* 0x00006b00ff0877ac */ /* 0x000ea20008000a00 */
[----:B0-----:R-:W-:-:S04]  /*0060*/  IMAD R0, R5, UR6, R6 ;  /* 0x0000000605007c24 */ /* 0x001fc8000f8e0206 */
[----:B-1----:R-:W-:-:S05]  /*0070*/  IMAD.WIDE R2, R0, 0x4, R2 ;  /* 0x0000000400027825 */ /* 0x002fca00078e0202 */
[----:B--2---:R-:W2:Y:S01]  /*0080*/  LDG.E R4, desc[UR8][R2.64] ;  /* 0x0000000802047981 */ /* 0x004ea2000c1e1900 */
[----:B------:R-:W0:Y:S01]  /*0090*/  S2UR UR5, SR_CgaCtaId ;  /* 0x00000000000579c3 */ /* 0x000e220000008800 */
[----:B------:R-:W-:Y:S01]  /*00a0*/  UMOV UR4, 0x400 ;  /* 0x0000040000047882 */ /* 0x000fe20000000000 */
[----:B------:R-:W-:Y:S01]  /*00b0*/  ISETP.GT.U32.AND P0, PT, R6, 0x9, PT ;  /* 0x000000090600780c */ /* 0x000fe20003f04070 */
[----:B------:R-:W-:Y:S01]  /*00c0*/  BSSY.RECONVERGENT B0, `(.L_x_0) ;  /* 0x000000a000007945 */ /* 0x000fe20003800200 */
[----:B0-----:R-:W-:-:S06]  /*00d0*/  ULEA UR4, UR5, UR4, 0x18 ;  /* 0x0000000405047291 */ /* 0x001fcc000f8ec0ff */
[----:B------:R-:W-:-:S05]  /*00e0*/  LEA R11, R6, UR4, 0x2 ;  /* 0x00000004060b7c11 */ /* 0x000fca000f8e10ff */
[----:B--2---:R0:W-:Y:S01]  /*00f0*/  STS [R11+0x28], R4 ;  /* 0x000028040b007388 */ /* 0x0041e20000000800 */
[----:B------:R-:W-:Y:S05]  /*0100*/  @P0 BRA `(.L_x_1) ;  /* 0x0000000000140947 */ /* 0x000fea0003800000 */
[----:B------:R-:W-:Y:S01]  /*0110*/  ISETP.NE.AND P0, PT, R5, RZ, PT ;  /* 0x000000ff0500720c */ /* 0x000fe20003f05270 */
[----:B0-----:R-:W-:-:S12]  /*0120*/  IMAD.MOV.U32 R4, RZ, RZ, RZ ;  /* 0x000000ffff047224 */ /* 0x001fd800078e00ff */
[----:B------:R-:W-:Y:S05]  /*0130*/  @!P0 BRA `(.L_x_2) ;  /* 0x0000000000048947 */ /* 0x000fea0003800000 */
[----:B------:R0:W5:Y:S02]  /*0140*/  LDG.E R4, desc[UR8][R2.64+-0x28] ;  /* 0xffffd80802047981 */ /* 0x000164000c1e1900 */
.L_x_2:
[----:B-----5:R1:W-:Y:S02]  /*0150*/  STS [R11], R4 ;  /* 0x000000040b007388 */ /* 0x0203e40000000800 */
.L_x_1:
[----:B------:R-:W-:Y:S05]  /*0160*/  BSYNC.RECONVERGENT B0 ;  /* 0x0000000000007941 */ /* 0x000fea0003800200 */
.L_x_0:
[----:B------:R-:W-:Y:S01]  /*0170*/  UIADD3 UR4, UPT, UPT, UR6, -0xa, URZ ;  /* 0xfffffff606047890 */ /* 0x000fe2000fffe0ff */
[----:B------:R-:W-:Y:S05]  /*0180*/  BSSY.RECONVERGENT B0, `(.L_x_3) ;  /* 0x000000a000007945 */ /* 0x000fea0003800200 */
[----:B------:R-:W-:-:S13]  /*0190*/  ISETP.GE.U32.AND P0, PT, R6, UR4, PT ;  /* 0x0000000406007c0c */ /* 0x000fda000bf06070 */
[----:B------:R-:W-:Y:S05]  /*01a0*/  @!P0 BRA `(.L_x_4) ;  /* 0x00000000001c8947 */ /* 0x000fea0003800000 */
[----:B------:R-:W2:Y:S01]  /*01b0*/  LDCU UR4, c[0x0][0x370] ;  /* 0x00006e00ff0477ac */ /* 0x000ea20008000800 */
[----:B01----:R-:W-:Y:S01]  /*01c0*/  IMAD.MOV.U32 R4, RZ, RZ, RZ ;  /* 0x000000ffff047224 */ /* 0x003fe200078e00ff */
[----:B--2---:R-:W-:-:S06]  /*01d0*/  UIADD3 UR4, UPT, UPT, UR4, -0x1, URZ ;  /* 0xffffffff04047890 */ /* 0x004fcc000fffe0ff */
[----:B------:R-:W-:-:S13]  /*01e0*/  ISETP.GE.U32.AND P0, PT, R5, UR4, PT ;  /* 0x0000000405007c0c */ /* 0x000fda000bf06070 */
[----:B------:R-:W-:Y:S05]  /*01f0*/  @P0 BRA `(.L_x_5) ;  /* 0x0000000000040947 */ /* 0x000fea0003800000 */
[----:B------:R0:W5:Y:S02]  /*0200*/  LDG.E R4, desc[UR8][R2.64+0x28] ;  /* 0x0000280802047981 */ /* 0x000164000c1e1900 */
.L_x_5:
[----:B-----5:R2:W-:Y:S02]  /*0210*/  STS [R11+0x50], R4 ;  /* 0x000050040b007388 */ /* 0x0205e40000000800 */
.L_x_4:
[----:B------:R-:W-:Y:S05]  /*0220*/  BSYNC.RECONVERGENT B0 ;  /* 0x0000000000007941 */ /* 0x000fea0003800200 */
.L_x_3:
[----:B------:R-:W3:Y:S01]  /*0230*/  LDCU UR4, c[0x0][0x390] ;  /* 0x00007200ff0477ac */ /* 0x000ee20008000800 */
[----:B------:R-:W-:Y:S01]  /*0240*/  BAR.SYNC.DEFER_BLOCKING 0x0 ;  /* 0x0000000000007b1d */ /* 0x000fe20000010000 */
[----:B---3--:R-:W-:-:S13]  /*0250*/  ISETP.GE.AND P0, PT, R0, UR4, PT ;  /* 0x0000000400007c0c */ /* 0x008fda000bf06270 */
[----:B------:R-:W-:Y:S05]  /*0260*/  @P0 EXIT ;  /* 0x000000000000094d */ /* 0x000fea0003800000 */
[----:B------:R-:W-:Y:S04]  /*0270*/  LDS R20, [R11+0x44] ;  /* 0x000044000b147984 */ /* 0x000fe80000000800 */
[----:B------:R-:W-:Y:S04]  /*0280*/  LDS R21, [R11+0x48] ;  /* 0x000048000b157984 */ /* 0x000fe80000000800 */
[----:B------:R-:W3:Y:S04]  /*0290*/  LDS R22, [R11+0x4c] ;  /* 0x00004c000b167984 */ /* 0x000ee80000000800 */
[----:B------:R-:W-:Y:S04]  /*02a0*/  LDS R18, [R11+0x3c] ;  /* 0x00003c000b127984 */ /* 0x000fe80000000800 */
[----:B------:R-:W4:Y:S04]  /*02b0*/  LDS R19, [R11+0x40] ;  /* 0x000040000b137984 */ /* 0x000f280000000800 */
[----:B------:R-:W-:Y:S04]  /*02c0*/  LDS R16, [R11+0x34] ;  /* 0x000034000b107984 */ /* 0x000fe80000000800 */
[----:B------:R-:W5:Y:S04]  /*02d0*/  LDS R17, [R11+0x38] ;  /* 0x000038000b117984 */ /* 0x000f680000000800 */
[----:B0-----:R-:W-:Y:S04]  /*02e0*/  LDS R2, [R11+0x2c] ;  /* 0x00002c000b027984 */ /* 0x001fe80000000800 */
[----:B------:R-:W0:Y:S04]  /*02f0*/  LDS R3, [R11+0x30] ;  /* 0x000030000b037984 */ /* 0x000e280000000800 */
[----:B------:R-:W-:Y:S04]  /*0300*/  LDS R14, [R11+0x20] ;  /* 0x000020000b0e7984 */ /* 0x000fe80000000800 */
[----:B------:R-:W0:Y:S04]  /*0310*/  LDS R15, [R11+0x24] ;  /* 0x000024000b0f7984 */ /* 0x000e280000000800 */
[----:B------:R-:W-:Y:S04]  /*0320*/  LDS R12, [R11+0x18] ;  /* 0x000018000b0c7984 */ /* 0x000fe80000000800 */
[----:B------:R-:W0:Y:S01]  /*0330*/  LDS R13, [R11+0x1c] ;  /* 0x00001c000b0d7984 */ /* 0x000e220000000800 */
[----:B---3--:R-:W-:-:S03]  /*0340*/  VIMNMX3 R20, R22, R21, R20, !PT ;  /* 0x000000151614720f */ /* 0x008fc60007800114 */
[----:B------:R-:W-:Y:S04]  /*0350*/  LDS R9, [R11+0x10] ;  /* 0x000010000b097984 */ /* 0x000fe80000000800 */
[----:B------:R-:W3:Y:S01]  /*0360*/  LDS R8, [R11+0x14] ;  /* 0x000014000b087984 */ /* 0x000ee20000000800 */
[----:B----4-:R-:W-:-:S03]  /*0370*/  VIMNMX3 R18, R20, R19, R18, !PT ;  /* 0x000000131412720f */ /* 0x010fc60007800112 */
[----:B------:R-:W-:Y:S04]  /*0380*/  LDS R6, [R11+0x8] ;  /* 0x000008000b067984 */ /* 0x000fe80000000800 */
[----:B------:R-:W4:Y:S01]  /*0390*/  LDS R7, [R11+0xc] ;  /* 0x00000c000b077984 */ /* 0x000f220000000800 */
[----:B-----5:R-:W-:-:S03]  /*03a0*/  VIMNMX3 R16, R18, R17, R16, !PT ;  /* 0x000000111210720f */ /* 0x020fc60007800110 */
[----:B-12---:R-:W-:Y:S04]  /*03b0*/  LDS R4, [R11] ;  /* 0x000000000b047984 */ /* 0x006fe80000000800 */
[----:B------:R-:W1:Y:S01]  /*03c0*/  LDS R5, [R11+0x4] ;  /* 0x000004000b057984 */ /* 0x000e620000000800 */
[----:B0-----:R-:W-:Y:S02]  /*03d0*/  VIMNMX3 R16, R16, R3, R2, !PT ;  /* 0x000000031010720f */ /* 0x001fe40007800102 */
[----:B------:R-:W0:Y:S01]  /*03e0*/  LDC.64 R2, c[0x0][0x388] ;  /* 0x0000e200ff027b82 */ /* 0x000e220000000a00 */
[----:B------:R-:W2:Y:S01]  /*03f0*/  LDS R10, [R11+0x28] ;  /* 0x000028000b0a7984 */ /* 0x000ea20000000800 */
[----:B------:R-:W-:-:S04]  /*0400*/  VIMNMX3 R14, R16, R15, R14, !PT ;  /* 0x0000000f100e720f */ /* 0x000fc8000780010e */
[----:B------:R-:W-:-:S04]  /*0410*/  VIMNMX3 R12, R14, R13, R12, !PT ;  /* 0x0000000d0e0c720f */ /* 0x000fc8000780010c */
[----:B---3--:R-:W-:Y:S01]  /*0420*/  VIMNMX3 R8, R12, R8, R9, !PT ;  /* 0x000000080c08720f */ /* 0x008fe20007800109 */
[----:B0-----:R-:W-:-:S03]  /*0430*/  IMAD.WIDE R2, R0, 0x4, R2 ;  /* 0x0000000400027825 */ /* 0x001fc600078e0202 */
[----:B----4-:R-:W-:-:S04]  /*0440*/  VIMNMX3 R6, R8, R7, R6, !PT ;  /* 0x000000070806720f */ /* 0x010fc80007800106 */
[----:B-1----:R-:W-:-:S04]  /*0450*/  VIMNMX3 R5, R6, R5, R4, !PT ;  /* 0x000000050605720f */ /* 0x002fc80007800104 */
[----:B--2---:R-:W-:-:S04]  /*0460*/  ISETP.GE.AND P0, PT, R5, R10, PT ;  /* 0x0000000a0500720c */ /* 0x004fc80003f06270 */
[----:B------:R-:W-:-:S05]  /*0470*/  SEL R5, RZ, 0x1, P0 ;  /* 0x00000001ff057807 */ /* 0x000fca0000000000 */
[----:B------:R-:W-:Y:S01]  /*0480*/  STG.E desc[UR8][R2.64], R5 ;  /* 0x0000000502007986 */ /* 0x000fe2000c101908 */
[----:B------:R-:W-:Y:S05]  /*0490*/  EXIT ;  /* 0x000000000000794d */ /* 0x000fea0003800000 */
.L_x_6:
[----:B------:R-:W-:-:S00]  /*04a0*/  BRA `(.L_x_6) ;  /* 0xfffffffc00fc7947 */ /* 0x000fc0000383ffff */
[----:B------:R-:W-:-:S00]  /*04b0*/  NOP ;  /* 0x0000000000007918 */ /* 0x000fc00000000000 */
        /* <DEDUP_REMOVED lines=12> */
.L_x_8:


//--------------------- .text._Z14compute_on_gpuPiS_i --------------------------
	.section	.text._Z14compute_on_gpuPiS_i,"ax",@progbits
	.align	128
        .global         _Z14compute_on_gpuPiS_i
        .type           _Z14compute_on_gpuPiS_i,@function
        .size           _Z14compute_on_gpuPiS_i,(.L_x_9 - _Z14compute_on_gpuPiS_i)
        .other          _Z14compute_on_gpuPiS_i,@"STO_CUDA_ENTRY STV_DEFAULT"
_Z14compute_on_gpuPiS_i:
.text._Z14compute_on_gpuPiS_i:
[----:B------:R-:W-:Y:S01]  /*0000*/  LDC R1, c[0x0][0x37c] ;  /* 0x0000df00ff017b82 */ /* 0x000fe20000000800 */
[----:B------:R-:W0:Y:S01]  /*0010*/  S2R R5, SR_CTAID.X ;  /* 0x0000000000057919 */ /* 0x000e220000002500 */
[----:B------:R-:W0:Y:S01]  /*0020*/  LDCU UR4, c[0x0][0x360] ;  /* 0x00006c00ff0477ac */ /* 0x000e220008000800 */
[----:B------:R-:W0:Y:S01]  /*0030*/  S2R R0, SR_TID.X ;  /* 0x0000000000007919 */ /* 0x000e220000002100 */
[----:B------:R-:W1:Y:S01]  /*0040*/  LDCU UR5, c[0x0][0x390] ;  /* 0x00007200ff0577ac */ /* 0x000e620008000800 */
[----:B0-----:R-:W-:-:S05]  /*0050*/  IMAD R5, R5, UR4, R0 ;  /* 0x0000000405057c24 */ /* 0x001fca000f8e0200 */
[----:B-1----:R-:W-:-:S13]  /*0060*/  ISETP.GE.AND P0, PT, R5, UR5, PT ;  /* 0x0000000505007c0c */ /* 0x002fda000bf06270 */
[----:B------:R-:W-:Y:S05]  /*0070*/  @P0 EXIT ;  /* 0x000000000000094d */ /* 0x000fea0003800000 */
[----:B------:R-:W0:Y:S01]  /*0080*/  LDC.64 R2, c[0x0][0x388] ;  /* 0x0000e200ff027b82 */ /* 0x000e220000000a00 */
[----:B------:R-:W1:Y:S01]  /*0090*/  LDCU.64 UR4, c[0x0][0x358] ;  /* 0x00006b00ff0477ac */ /* 0x000e620008000a00 */
[----:B------:R-:W-:Y:S02]  /*00a0*/  HFMA2 R7, -RZ, RZ, 0, 5.9604644775390625e-08 ;  /* 0x00000001ff077431 */ /* 0x000fe400000001ff */
[----:B0-----:R-:W-:-:S05]  /*00b0*/  IMAD.WIDE.U32 R2, R5, 0x4, R2 ;  /* 0x0000000405027825 */ /* 0x001fca00078e0002 */
[----:B-1----:R-:W-:Y:S01]  /*00c0*/  STG.E desc[UR4][R2.64], R7 ;  /* 0x0000000702007986 */ /* 0x002fe2000c101904 */
[----:B------:R-:W-:Y:S05]  /*00d0*/  EXIT ;  /* 0x000000000000794d */ /* 0x000fea0003800000 */
.L_x_7:
        /* <DEDUP_REMOVED lines=10> */
.L_x_9:


//--------------------- .nv.shared._Z15compute_on_gpu2PiS_i --------------------------
	.section	.nv.shared._Z15compute_on_gpu2PiS_i,"aw",@nobits
	.sectionflags	@""
	.align	4
.nv.shared._Z15compute_on_gpu2PiS_i:
	.zero		1232


//--------------------- .nv.shared.reserved.0     --------------------------
	.section	.nv.shared.reserved.0,"aw",@nobits
	.weak		__nv_reservedSMEM_offset_0_alias
	.size		__nv_reservedSMEM_offset_0_alias, 0, 64
	.other		__nv_reservedSMEM_offset_0_alias,@"STO_CUDA_RESERVED_SHARED STV_DEFAULT"
__nv_reservedSMEM_offset_0_alias:
	.zero		0
	.zero		64


//--------------------- .nv.constant0._Z15compute_on_gpu2PiS_i --------------------------
	.section	.nv.constant0._Z15compute_on_gpu2PiS_i,"a",@progbits
	.sectionflags	@""
	.align	4
.nv.constant0._Z15compute_on_gpu2PiS_i:
	.zero		916


//--------------------- .nv.constant0._Z14compute_on_gpuPiS_i --------------------------
	.section	.nv.constant0._Z14compute_on_gpuPiS_i,"a",@progbits
	.sectionflags	@""
	.align	4
.nv.constant0._Z14compute_on_gpuPiS_i:
	.zero		916


//--------------------- SYMBOLS --------------------------

	.type		.nv.reservedSmem.offset0,@object
	.size		.nv.reservedSmem.offset0,0x4
	.type		.nv.reservedSmem.cap,@object
	.size		.nv.reservedSmem.cap,0x4
